	.headerflags	@"EF_CUDA_TEXMODE_UNIFIED EF_CUDA_64BIT_ADDRESS EF_CUDA_SM89 EF_CUDA_VIRTUAL_SM(EF_CUDA_SM89)"
	.elftype	@"ET_EXEC"


//--------------------- .nv.info                  --------------------------
	.section	.nv.info,"",@"SHT_CUDA_INFO"
	.align	4


	//----- nvinfo : EIATTR_REGCOUNT
	.align		4
        /*0000*/ 	.byte	0x04, 0x2f
        /*0002*/ 	.short	(.L_2 - .L_1)
	.align		4
.L_1:
        /*0004*/ 	.word	index@(triton_per_fused__unsafe_view_add_mean_mul_pow_rsqrt_sigmoid_view_51)
        /*0008*/ 	.word	0x00000027


	//----- nvinfo : EIATTR_FRAME_SIZE
	.align		4
.L_2:
        /*000c*/ 	.byte	0x04, 0x11
        /*000e*/ 	.short	(.L_4 - .L_3)
	.align		4
.L_3:
        /*0010*/ 	.word	index@(triton_per_fused__unsafe_view_add_mean_mul_pow_rsqrt_sigmoid_view_51)
        /*0014*/ 	.word	0x00000000


	//----- nvinfo : EIATTR_MIN_STACK_SIZE
	.align		4
.L_4:
        /*0018*/ 	.byte	0x04, 0x12
        /*001a*/ 	.short	(.L_6 - .L_5)
	.align		4
.L_5:
        /*001c*/ 	.word	index@(triton_per_fused__unsafe_view_add_mean_mul_pow_rsqrt_sigmoid_view_51)
        /*0020*/ 	.word	0x00000000
.L_6:


//--------------------- .nv.info.triton_per_fused__unsafe_view_add_mean_mul_pow_rsqrt_sigmoid_view_51 --------------------------
	.section	.nv.info.triton_per_fused__unsafe_view_add_mean_mul_pow_rsqrt_sigmoid_view_51,"",@"SHT_CUDA_INFO"
	.sectionflags	@""
	.align	4


	//----- nvinfo : EIATTR_CUDA_API_VERSION
	.align		4
        /*0000*/ 	.byte	0x04, 0x37
        /*0002*/ 	.short	(.L_8 - .L_7)
.L_7:
        /*0004*/ 	.word	0x00000080


	//----- nvinfo : EIATTR_PARAM_CBANK
	.align		4
.L_8:
        /*0008*/ 	.byte	0x04, 0x0a
        /*000a*/ 	.short	(.L_10 - .L_9)
	.align		4
.L_9:
        /*000c*/ 	.word	index@(.nv.constant0.triton_per_fused__unsafe_view_add_mean_mul_pow_rsqrt_sigmoid_view_51)
        /*0010*/ 	.short	0x0160
        /*0012*/ 	.short	0x0050


	//----- nvinfo : EIATTR_CBANK_PARAM_SIZE
	.align		4
.L_10:
        /*0014*/ 	.byte	0x03, 0x19
        /*0016*/ 	.short	0x0050


	//----- nvinfo : EIATTR_KPARAM_INFO
	.align		4
        /*0018*/ 	.byte	0x04, 0x17
        /*001a*/ 	.short	(.L_12 - .L_11)
.L_11:
        /*001c*/ 	.word	0x00000000
        /*0020*/ 	.short	0x000a
        /*0022*/ 	.short	0x0048
        /*0024*/ 	.byte	0x00, 0xf4, 0x21, 0x00


	//----- nvinfo : EIATTR_KPARAM_INFO
	.align		4
.L_12:
        /*0028*/ 	.byte	0x04, 0x17
        /*002a*/ 	.short	(.L_14 - .L_13)
.L_13:
        /*002c*/ 	.word	0x00000000
        /*0030*/ 	.short	0x0009
        /*0032*/ 	.short	0x0044
        /*0034*/ 	.byte	0x00, 0xf0, 0x11, 0x00


	//----- nvinfo : EIATTR_KPARAM_INFO
	.align		4
.L_14:
        /*0038*/ 	.byte	0x04, 0x17
        /*003a*/ 	.short	(.L_16 - .L_15)
.L_15:
        /*003c*/ 	.word	0x00000000
        /*0040*/ 	.short	0x0008
        /*0042*/ 	.short	0x0040
        /*0044*/ 	.byte	0x00, 0xf0, 0x11, 0x00


	//----- nvinfo : EIATTR_KPARAM_INFO
	.align		4
.L_16:
        /*0048*/ 	.byte	0x04, 0x17
        /*004a*/ 	.short	(.L_18 - .L_17)
.L_17:
        /*004c*/ 	.word	0x00000000
        /*0050*/ 	.short	0x0007
        /*0052*/ 	.short	0x0038
        /*0054*/ 	.byte	0x00, 0xf4, 0x21, 0x00


	//----- nvinfo : EIATTR_KPARAM_INFO
	.align		4
.L_18:
        /*0058*/ 	.byte	0x04, 0x17
        /*005a*/ 	.short	(.L_20 - .L_19)
.L_19:
        /*005c*/ 	.word	0x00000000
        /*0060*/ 	.short	0x0006
        /*0062*/ 	.short	0x0030
        /*0064*/ 	.byte	0x00, 0xf4, 0x21, 0x00


	//----- nvinfo : EIATTR_KPARAM_INFO
	.align		4
.L_20:
        /*0068*/ 	.byte	0x04, 0x17
        /*006a*/ 	.short	(.L_22 - .L_21)
.L_21:
        /*006c*/ 	.word	0x00000000
        /*0070*/ 	.short	0x0005
        /*0072*/ 	.short	0x0028
        /*0074*/ 	.byte	0x00, 0xf4, 0x21, 0x00


	//----- nvinfo : EIATTR_KPARAM_INFO
	.align		4
.L_22:
        /*0078*/ 	.byte	0x04, 0x17
        /*007a*/ 	.short	(.L_24 - .L_23)
.L_23:
        /*007c*/ 	.word	0x00000000
        /*0080*/ 	.short	0x0004
        /*0082*/ 	.short	0x0020
        /*0084*/ 	.byte	0x00, 0xf4, 0x21, 0x00


	//----- nvinfo : EIATTR_KPARAM_INFO
	.align		4
.L_24:
        /*0088*/ 	.byte	0x04, 0x17
        /*008a*/ 	.short	(.L_26 - .L_25)
.L_25:
        /*008c*/ 	.word	0x00000000
        /*0090*/ 	.short	0x0003
        /*0092*/ 	.short	0x0018
        /*0094*/ 	.byte	0x00, 0xf4, 0x21, 0x00


	//----- nvinfo : EIATTR_KPARAM_INFO
	.align		4
.L_26:
        /*0098*/ 	.byte	0x04, 0x17
        /*009a*/ 	.short	(.L_28 - .L_27)
.L_27:
        /*009c*/ 	.word	0x00000000
        /*00a0*/ 	.short	0x0002
        /*00a2*/ 	.short	0x0010
        /*00a4*/ 	.byte	0x00, 0xf4, 0x21, 0x00


	//----- nvinfo : EIATTR_KPARAM_INFO
	.align		4
.L_28:
        /*00a8*/ 	.byte	0x04, 0x17
        /*00aa*/ 	.short	(.L_30 - .L_29)
.L_29:
        /*00ac*/ 	.word	0x00000000
        /*00b0*/ 	.short	0x0001
        /*00b2*/ 	.short	0x0008
        /*00b4*/ 	.byte	0x00, 0xf4, 0x21, 0x00


	//----- nvinfo : EIATTR_KPARAM_INFO
	.align		4
.L_30:
        /*00b8*/ 	.byte	0x04, 0x17
        /*00ba*/ 	.short	(.L_32 - .L_31)
.L_31:
        /*00bc*/ 	.word	0x00000000
        /*00c0*/ 	.short	0x0000
        /*00c2*/ 	.short	0x0000
        /*00c4*/ 	.byte	0x00, 0xf4, 0x21, 0x00


	//----- nvinfo : EIATTR_MAXREG_COUNT
	.align		4
.L_32:
        /*00c8*/ 	.byte	0x03, 0x1b
        /*00ca*/ 	.short	0x00ff


	//----- nvinfo : EIATTR_COOP_GROUP_MASK_REGIDS
	.align		4
        /*00cc*/ 	.byte	0x04, 0x29
        /*00ce*/ 	.short	(.L_34 - .L_33)


	//   ....[0]....
.L_33:
        /*00d0*/ 	.word	0xffffffff


	//   ....[1]....
        /*00d4*/ 	.word	0xffffffff


	//   ....[2]....
        /*00d8*/ 	.word	0xffffffff


	//   ....[3]....
        /*00dc*/ 	.word	0xffffffff


	//   ....[4]....
        /*00e0*/ 	.word	0xffffffff


	//   ....[5]....
        /*00e4*/ 	.word	0xffffffff


	//----- nvinfo : EIATTR_COOP_GROUP_INSTR_OFFSETS
	.align		4
.L_34:
        /*00e8*/ 	.byte	0x04, 0x28
        /*00ea*/ 	.short	(.L_36 - .L_35)


	//   ....[0]....
.L_35:
        /*00ec*/ 	.word	0x00000890


	//   ....[1]....
        /*00f0*/ 	.word	0x000008c0


	//   ....[2]....
        /*00f4*/ 	.word	0x000008f0


	//   ....[3]....
        /*00f8*/ 	.word	0x00000920


	//   ....[4]....
        /*00fc*/ 	.word	0x00000950


	//   ....[5]....
        /*0100*/ 	.word	0x000009c0


	//----- nvinfo : EIATTR_EXIT_INSTR_OFFSETS
	.align		4
.L_36:
        /*0104*/ 	.byte	0x04, 0x1c
        /*0106*/ 	.short	(.L_38 - .L_37)


	//   ....[0]....
.L_37:
        /*0108*/ 	.word	0x00000ac0


	//----- nvinfo : EIATTR_REQNTID
	.align		4
.L_38:
        /*010c*/ 	.byte	0x04, 0x10
        /*010e*/ 	.short	(.L_40 - .L_39)
.L_39:
        /*0110*/ 	.word	0x00000040
        /*0114*/ 	.word	0x00000001
        /*0118*/ 	.word	0x00000001
.L_40:


//--------------------- .nv.callgraph             --------------------------
	.section	.nv.callgraph,"",@"SHT_CUDA_CALLGRAPH"
	.align	4
	.sectionentsize	8
	.align		4
        /*0000*/ 	.word	0x00000000
	.align		4
        /*0004*/ 	.word	0xffffffff
	.align		4
        /*0008*/ 	.word	0x00000000
	.align		4
        /*000c*/ 	.word	0xfffffffe
	.align		4
        /*0010*/ 	.word	0x00000000
	.align		4
        /*0014*/ 	.word	0xfffffffd
	.align		4
        /*0018*/ 	.word	0x00000000
	.align		4
        /*001c*/ 	.word	0xfffffffc


//--------------------- .nv.rel.action            --------------------------
	.section	.nv.rel.action,"",@"SHT_CUDA_RELOCINFO"
	.align	8
	.sectionentsize	8
        /*0000*/ 	.byte	0x73, 0x00, 0x00, 0x00, 0x00, 0x00, 0x00, 0x00, 0x00, 0x00, 0x00, 0x11, 0x25, 0x00, 0x05, 0x36


//--------------------- .nv.constant4             --------------------------
	.section	.nv.constant4,"a",@progbits
	.align	8
	.align		8
.nv.constant4:
        /*0000*/ 	.dword	_$_str


//--------------------- .nv.constant0.triton_per_fused__unsafe_view_add_mean_mul_pow_rsqrt_sigmoid_view_51 --------------------------
	.section	.nv.constant0.triton_per_fused__unsafe_view_add_mean_mul_pow_rsqrt_sigmoid_view_51,"a",@progbits
	.sectionflags	@""
	.align	4
.nv.constant0.triton_per_fused__unsafe_view_add_mean_mul_pow_rsqrt_sigmoid_view_51:
	.zero		432


//--------------------- .text.triton_per_fused__unsafe_view_add_mean_mul_pow_rsqrt_sigmoid_view_51 --------------------------
	.section	.text.triton_per_fused__unsafe_view_add_mean_mul_pow_rsqrt_sigmoid_view_51,"ax",@progbits
	.sectionflags	@"SHF_BARRIERS=1"
	.sectioninfo	@"SHI_REGISTERS=39"
	.align	128
        .global         triton_per_fused__unsafe_view_add_mean_mul_pow_rsqrt_sigmoid_view_51
        .type           triton_per_fused__unsafe_view_add_mean_mul_pow_rsqrt_sigmoid_view_51,@function
        .size           triton_per_fused__unsafe_view_add_mean_mul_pow_rsqrt_sigmoid_view_51,(.L_x_1 - triton_per_fused__unsafe_view_add_mean_mul_pow_rsqrt_sigmoid_view_51)
        .other          triton_per_fused__unsafe_view_add_mean_mul_pow_rsqrt_sigmoid_view_51,@"STO_CUDA_ENTRY STV_DEFAULT"
triton_per_fused__unsafe_view_add_mean_mul_pow_rsqrt_sigmoid_view_51:
.text.triton_per_fused__unsafe_view_add_mean_mul_pow_rsqrt_sigmoid_view_51:
[----:B------:R-:W-:Y:S02]  /*0000*/  MOV R1, c[0x0][0x28] ;  /* 0x00000a0000017a02 */ /* 0x000fe40000000f00 */
[----:B------:R-:W0:Y:S01]  /*0010*/  S2R R28, SR_TID.X ;  /* 0x00000000001c7919 */ /* 0x000e220000002100 */
[----:B------:R-:W-:Y:S01]  /*0020*/  MOV R29, 0x4 ;  /* 0x00000004001d7802 */ /* 0x000fe20000000f00 */
[----:B------:R-:W-:Y:S02]  /*0030*/  ULDC.64 UR4, c[0x0][0x118] ;  /* 0x0000460000047ab9 */ /* 0x000fe40000000a00 */
[----:B------:R-:W1:Y:S01]  /*0040*/  S2R R32, SR_CTAID.X ;  /* 0x0000000000207919 */ /* 0x000e620000002500 */
[----:B0-----:R-:W-:-:S04]  /*0050*/  SHF.L.U32 R2, R28, 0x2, RZ ;  /* 0x000000021c027819 */ /* 0x001fc800000006ff */
[----:B------:R-:W-:-:S04]  /*0060*/  LOP3.LUT R3, R2, 0xfc, RZ, 0xc0, !PT ;  /* 0x000000fc02037812 */ /* 0x000fc800078ec0ff */
[----:B-1----:R-:W-:-:S05]  /*0070*/  LEA R30, R32, R3, 0x8 ;  /* 0x00000003201e7211 */ /* 0x002fca00078e40ff */
[----:B------:R-:W-:-:S06]  /*0080*/  IMAD.WIDE R4, R30, R29, c[0x0][0x178] ;  /* 0x00005e001e047625 */ /* 0x000fcc00078e021d */
[----:B------:R-:W2:Y:S01]  /*0090*/  LDG.E.128 R4, [R4.64] ;  /* 0x0000000404047981 */ /* 0x000ea2000c1e1d00 */
[----:B------:R-:W-:-:S06]  /*00a0*/  IMAD.WIDE R8, R30, R29, c[0x0][0x190] ;  /* 0x000064001e087625 */ /* 0x000fcc00078e021d */
[----:B------:R-:W3:Y:S01]  /*00b0*/  LDG.E.128 R8, [R8.64] ;  /* 0x0000000408087981 */ /* 0x000ee2000c1e1d00 */
[----:B------:R-:W-:-:S04]  /*00c0*/  IMAD.WIDE R12, R30, R29, c[0x0][0x170] ;  /* 0x00005c001e0c7625 */ /* 0x000fc800078e021d */
[CC--:B------:R-:W-:Y:S02]  /*00d0*/  IMAD.WIDE R2, R30.reuse, R29.reuse, c[0x0][0x160] ;  /* 0x000058001e027625 */ /* 0x0c0fe400078e021d */
[----:B------:R-:W4:Y:S04]  /*00e0*/  LDG.E.128 R12, [R12.64] ;  /* 0x000000040c0c7981 */ /* 0x000f28000c1e1d00 */
[----:B------:R-:W4:Y:S01]  /*00f0*/  LDG.E.128 R16, [R2.64] ;  /* 0x0000000402107981 */ /* 0x000f22000c1e1d00 */
[----:B------:R-:W-:-:S04]  /*0100*/  IMAD.WIDE R20, R30, R29, c[0x0][0x180] ;  /* 0x000060001e147625 */ /* 0x000fc800078e021d */
[----:B------:R-:W-:Y:S02]  /*0110*/  IMAD.WIDE R24, R30, R29, c[0x0][0x188] ;  /* 0x000062001e187625 */ /* 0x000fe400078e021d */
[----:B------:R-:W5:Y:S04]  /*0120*/  LDG.E.128 R20, [R20.64] ;  /* 0x0000000414147981 */ /* 0x000f68000c1e1d00 */
[----:B------:R-:W4:Y:S01]  /*0130*/  LDG.E.128 R24, [R24.64] ;  /* 0x0000000418187981 */ /* 0x000f22000c1e1d00 */
[----:B--2---:R-:W-:Y:S01]  /*0140*/  FADD R4, RZ, -R4 ;  /* 0x80000004ff047221 */ /* 0x004fe20000000000 */
[----:B------:R-:W-:Y:S01]  /*0150*/  FADD R5, RZ, -R5 ;  /* 0x80000005ff057221 */ /* 0x000fe20000000000 */
[----:B------:R-:W-:Y:S01]  /*0160*/  FADD R6, RZ, -R6 ;  /* 0x80000006ff067221 */ /* 0x000fe20000000000 */
[----:B------:R-:W-:Y:S01]  /*0170*/  FADD R7, RZ, -R7 ;  /* 0x80000007ff077221 */ /* 0x000fe20000000000 */
[----:B------:R-:W-:Y:S01]  /*0180*/  FMUL R4, R4, 1.4426950216293334961 ;  /* 0x3fb8aa3b04047820 */ /* 0x000fe20000400000 */
[----:B------:R-:W-:Y:S01]  /*0190*/  FMUL R5, R5, 1.4426950216293334961 ;  /* 0x3fb8aa3b05057820 */ /* 0x000fe20000400000 */
[----:B------:R-:W-:Y:S01]  /*01a0*/  FMUL R6, R6, 1.4426950216293334961 ;  /* 0x3fb8aa3b06067820 */ /* 0x000fe20000400000 */
[----:B------:R-:W-:Y:S01]  /*01b0*/  FMUL R31, R7, 1.4426950216293334961 ;  /* 0x3fb8aa3b071f7820 */ /* 0x000fe20000400000 */
[----:B---3--:R-:W-:Y:S01]  /*01c0*/  FADD R8, RZ, -R8 ;  /* 0x80000008ff087221 */ /* 0x008fe20000000000 */
[----:B------:R-:W-:Y:S01]  /*01d0*/  FSETP.GEU.AND P2, PT, R4, -126, PT ;  /* 0xc2fc00000400780b */ /* 0x000fe20003f4e000 */
[----:B------:R-:W-:Y:S01]  /*01e0*/  FADD R9, RZ, -R9 ;  /* 0x80000009ff097221 */ /* 0x000fe20000000000 */
[----:B------:R-:W-:Y:S01]  /*01f0*/  FSETP.GEU.AND P0, PT, R5, -126, PT ;  /* 0xc2fc00000500780b */ /* 0x000fe20003f0e000 */
[----:B------:R-:W-:Y:S01]  /*0200*/  FMUL R33, R8, 1.4426950216293334961 ;  /* 0x3fb8aa3b08217820 */ /* 0x000fe20000400000 */
[----:B------:R-:W-:Y:S01]  /*0210*/  FSETP.GEU.AND P4, PT, R6, -126, PT ;  /* 0xc2fc00000600780b */ /* 0x000fe20003f8e000 */
[----:B------:R-:W-:Y:S01]  /*0220*/  FADD R8, RZ, -R10 ;  /* 0x8000000aff087221 */ /* 0x000fe20000000000 */
[----:B------:R-:W-:Y:S01]  /*0230*/  FSETP.GEU.AND P1, PT, R31, -126, PT ;  /* 0xc2fc00001f00780b */ /* 0x000fe20003f2e000 */
[----:B------:R-:W-:Y:S01]  /*0240*/  FMUL R34, R9, 1.4426950216293334961 ;  /* 0x3fb8aa3b09227820 */ /* 0x000fe20000400000 */
[----:B------:R-:W-:Y:S01]  /*0250*/  FSETP.GEU.AND P6, PT, R33, -126, PT ;  /* 0xc2fc00002100780b */ /* 0x000fe20003fce000 */
[----:B------:R-:W-:Y:S01]  /*0260*/  FMUL R9, R8, 1.4426950216293334961 ;  /* 0x3fb8aa3b08097820 */ /* 0x000fe20000400000 */
[----:B------:R-:W-:-:S02]  /*0270*/  FADD R11, RZ, -R11 ;  /* 0x8000000bff0b7221 */ /* 0x000fc40000000000 */
[----:B------:R-:W-:Y:S01]  /*0280*/  FSETP.GEU.AND P5, PT, R34, -126, PT ;  /* 0xc2fc00002200780b */ /* 0x000fe20003fae000 */
[----:B------:R-:W-:Y:S01]  /*0290*/  @!P2 FMUL R4, R4, 0.5 ;  /* 0x3f0000000404a820 */ /* 0x000fe20000400000 */
[----:B------:R-:W-:Y:S01]  /*02a0*/  FMUL R8, R11, 1.4426950216293334961 ;  /* 0x3fb8aa3b0b087820 */ /* 0x000fe20000400000 */
[----:B------:R-:W-:Y:S01]  /*02b0*/  @!P0 FMUL R5, R5, 0.5 ;  /* 0x3f00000005058820 */ /* 0x000fe20000400000 */
[----:B------:R-:W-:Y:S01]  /*02c0*/  FSETP.GEU.AND P3, PT, R9, -126, PT ;  /* 0xc2fc00000900780b */ /* 0x000fe20003f6e000 */
[----:B------:R-:W-:Y:S02]  /*02d0*/  @!P4 FMUL R6, R6, 0.5 ;  /* 0x3f0000000606c820 */ /* 0x000fe40000400000 */
[----:B------:R-:W0:Y:S01]  /*02e0*/  MUFU.EX2 R4, R4 ;  /* 0x0000000400047308 */ /* 0x000e220000000800 */
[----:B------:R-:W-:Y:S01]  /*02f0*/  @!P1 FMUL R31, R31, 0.5 ;  /* 0x3f0000001f1f9820 */ /* 0x000fe20000400000 */
[----:B------:R-:W-:-:S04]  /*0300*/  @!P6 FMUL R33, R33, 0.5 ;  /* 0x3f0000002121e820 */ /* 0x000fc80000400000 */
[----:B------:R-:W-:Y:S02]  /*0310*/  @!P5 FMUL R34, R34, 0.5 ;  /* 0x3f0000002222d820 */ /* 0x000fe40000400000 */
[----:B------:R-:W1:Y:S02]  /*0320*/  MUFU.EX2 R5, R5 ;  /* 0x0000000500057308 */ /* 0x000e640000000800 */
[----:B------:R-:W-:-:S06]  /*0330*/  @!P3 FMUL R9, R9, 0.5 ;  /* 0x3f0000000909b820 */ /* 0x000fcc0000400000 */
[----:B------:R-:W2:Y:S01]  /*0340*/  MUFU.EX2 R7, R6 ;  /* 0x0000000600077308 */ /* 0x000ea20000000800 */
[----:B0-----:R-:W-:Y:S01]  /*0350*/  @!P2 FMUL R4, R4, R4 ;  /* 0x000000040404a220 */ /* 0x001fe20000400000 */
[----:B------:R-:W-:-:S03]  /*0360*/  FSETP.GEU.AND P2, PT, R8, -126, PT ;  /* 0xc2fc00000800780b */ /* 0x000fc60003f4e000 */
[----:B------:R-:W-:-:S03]  /*0370*/  FADD R4, R4, 1 ;  /* 0x3f80000004047421 */ /* 0x000fc60000000000 */
[----:B------:R0:W3:Y:S01]  /*0380*/  MUFU.EX2 R10, R31 ;  /* 0x0000001f000a7308 */ /* 0x0000e20000000800 */
[----:B-1----:R-:W-:Y:S01]  /*0390*/  @!P0 FMUL R5, R5, R5 ;  /* 0x0000000505058220 */ /* 0x002fe20000400000 */
[----:B------:R-:W-:-:S05]  /*03a0*/  FSETP.GT.AND P0, PT, R4, 8.50705917302346158658e+37, PT ;  /* 0x7e8000000400780b */ /* 0x000fca0003f04000 */
[----:B------:R-:W-:Y:S01]  /*03b0*/  @!P2 FMUL R8, R8, 0.5 ;  /* 0x3f0000000808a820 */ /* 0x000fe20000400000 */
[----:B------:R-:W1:Y:S01]  /*03c0*/  MUFU.EX2 R33, R33 ;  /* 0x0000002100217308 */ /* 0x000e620000000800 */
[----:B0-----:R-:W-:Y:S01]  /*03d0*/  FADD R31, R5, 1 ;  /* 0x3f800000051f7421 */ /* 0x001fe20000000000 */
[----:B--2---:R-:W-:-:S04]  /*03e0*/  @!P4 FMUL R7, R7, R7 ;  /* 0x000000070707c220 */ /* 0x004fc80000400000 */
[----:B------:R-:W-:Y:S01]  /*03f0*/  FSETP.GT.AND P4, PT, R31, 8.50705917302346158658e+37, PT ;  /* 0x7e8000001f00780b */ /* 0x000fe20003f84000 */
[----:B------:R-:W-:Y:S01]  /*0400*/  FADD R7, R7, 1 ;  /* 0x3f80000007077421 */ /* 0x000fe20000000000 */
[----:B------:R-:W0:Y:S01]  /*0410*/  MUFU.EX2 R6, R34 ;  /* 0x0000002200067308 */ /* 0x000e220000000800 */
[----:B---3--:R-:W-:Y:S01]  /*0420*/  @!P1 FMUL R10, R10, R10 ;  /* 0x0000000a0a0a9220 */ /* 0x008fe20000400000 */
[----:B------:R-:W-:Y:S02]  /*0430*/  @P0 FMUL R4, R4, 0.25 ;  /* 0x3e80000004040820 */ /* 0x000fe40000400000 */
[----:B------:R-:W-:Y:S01]  /*0440*/  FSETP.GT.AND P1, PT, R7, 8.50705917302346158658e+37, PT ;  /* 0x7e8000000700780b */ /* 0x000fe20003f24000 */
[----:B------:R-:W-:-:S03]  /*0450*/  FADD R35, R10, 1 ;  /* 0x3f8000000a237421 */ /* 0x000fc60000000000 */
[----:B------:R-:W2:Y:S01]  /*0460*/  MUFU.EX2 R9, R9 ;  /* 0x0000000900097308 */ /* 0x000ea20000000800 */
[----:B-1----:R-:W-:Y:S01]  /*0470*/  @!P6 FMUL R33, R33, R33 ;  /* 0x000000212121e220 */ /* 0x002fe20000400000 */
[----:B------:R-:W-:Y:S01]  /*0480*/  FSETP.GT.AND P6, PT, R35, 8.50705917302346158658e+37, PT ;  /* 0x7e8000002300780b */ /* 0x000fe20003fc4000 */
[----:B------:R-:W-:Y:S02]  /*0490*/  @P4 FMUL R31, R31, 0.25 ;  /* 0x3e8000001f1f4820 */ /* 0x000fe40000400000 */
[----:B------:R-:W-:-:S03]  /*04a0*/  FADD R33, R33, 1 ;  /* 0x3f80000021217421 */ /* 0x000fc60000000000 */
[----:B------:R-:W1:Y:S01]  /*04b0*/  MUFU.EX2 R8, R8 ;  /* 0x0000000800087308 */ /* 0x000e620000000800 */
[----:B0-----:R-:W-:Y:S01]  /*04c0*/  @!P5 FMUL R6, R6, R6 ;  /* 0x000000060606d220 */ /* 0x001fe20000400000 */
[----:B------:R-:W-:Y:S01]  /*04d0*/  FSETP.GT.AND P5, PT, R33, 8.50705917302346158658e+37, PT ;  /* 0x7e8000002100780b */ /* 0x000fe20003fa4000 */
[----:B------:R-:W-:Y:S02]  /*04e0*/  @P1 FMUL R7, R7, 0.25 ;  /* 0x3e80000007071820 */ /* 0x000fe40000400000 */
[----:B------:R-:W-:Y:S02]  /*04f0*/  FADD R10, R6, 1 ;  /* 0x3f800000060a7421 */ /* 0x000fe40000000000 */
[----:B------:R-:W-:Y:S01]  /*0500*/  @P6 FMUL R35, R35, 0.25 ;  /* 0x3e80000023236820 */ /* 0x000fe20000400000 */
[----:B--2---:R-:W-:Y:S01]  /*0510*/  @!P3 FMUL R9, R9, R9 ;  /* 0x000000090909b220 */ /* 0x004fe20000400000 */
[----:B------:R-:W0:Y:S01]  /*0520*/  MUFU.RCP R31, R31 ;  /* 0x0000001f001f7308 */ /* 0x000e220000001000 */
[----:B------:R-:W-:-:S02]  /*0530*/  FSETP.GT.AND P3, PT, R10, 8.50705917302346158658e+37, PT ;  /* 0x7e8000000a00780b */ /* 0x000fc40003f64000 */
[----:B------:R-:W-:-:S03]  /*0540*/  FADD R11, R9, 1 ;  /* 0x3f800000090b7421 */ /* 0x000fc60000000000 */
[----:B------:R-:W-:Y:S01]  /*0550*/  @P5 FMUL R33, R33, 0.25 ;  /* 0x3e80000021215820 */ /* 0x000fe20000400000 */
[----:B-1----:R-:W-:Y:S01]  /*0560*/  @!P2 FMUL R8, R8, R8 ;  /* 0x000000080808a220 */ /* 0x002fe20000400000 */
[----:B------:R1:W2:Y:S01]  /*0570*/  MUFU.RCP R5, R4 ;  /* 0x0000000400057308 */ /* 0x0002a20000001000 */
[----:B------:R-:W-:Y:S02]  /*0580*/  FSETP.GT.AND P2, PT, R11, 8.50705917302346158658e+37, PT ;  /* 0x7e8000000b00780b */ /* 0x000fe40003f44000 */
[----:B------:R-:W-:-:S03]  /*0590*/  FADD R8, R8, 1 ;  /* 0x3f80000008087421 */ /* 0x000fc60000000000 */
[----:B------:R-:W-:Y:S02]  /*05a0*/  @P3 FMUL R10, R10, 0.25 ;  /* 0x3e8000000a0a3820 */ /* 0x000fe40000400000 */
[----:B------:R-:W3:Y:S01]  /*05b0*/  MUFU.RCP R6, R35 ;  /* 0x0000002300067308 */ /* 0x000ee20000001000 */
[----:B-1----:R-:W-:-:S04]  /*05c0*/  MOV R4, 0x3e800000 ;  /* 0x3e80000000047802 */ /* 0x002fc80000000f00 */
[----:B------:R-:W-:Y:S01]  /*05d0*/  FSEL R34, R4, 1, P4 ;  /* 0x3f80000004227808 */ /* 0x000fe20002000000 */
[----:B------:R-:W-:Y:S01]  /*05e0*/  @P2 FMUL R11, R11, 0.25 ;  /* 0x3e8000000b0b2820 */ /* 0x000fe20000400000 */
[----:B------:R-:W-:Y:S01]  /*05f0*/  FSETP.GT.AND P4, PT, R8, 8.50705917302346158658e+37, PT ;  /* 0x7e8000000800780b */ /* 0x000fe20003f84000 */
[----:B------:R-:W1:Y:S01]  /*0600*/  MUFU.RCP R7, R7 ;  /* 0x0000000700077308 */ /* 0x000e620000001000 */
[----:B------:R-:W-:Y:S01]  /*0610*/  FSEL R36, R4, 1, P0 ;  /* 0x3f80000004247808 */ /* 0x000fe20000000000 */
[----:B0-----:R-:W-:Y:S01]  /*0620*/  FMUL R34, R31, R34 ;  /* 0x000000221f227220 */ /* 0x001fe20000400000 */
[----:B------:R-:W-:Y:S01]  /*0630*/  LOP3.LUT P0, RZ, R28, 0x1f, RZ, 0xc0, !PT ;  /* 0x0000001f1cff7812 */ /* 0x000fe2000780c0ff */
[----:B------:R-:W-:Y:S02]  /*0640*/  IMAD.WIDE R30, R30, R29, c[0x0][0x198] ;  /* 0x000066001e1e7625 */ /* 0x000fe400078e021d */
[----:B----4-:R-:W-:Y:S01]  /*0650*/  FFMA R34, R13, R34, R17 ;  /* 0x000000220d227223 */ /* 0x010fe20000000011 */
[C---:B------:R-:W-:Y:S01]  /*0660*/  FSEL R13, R4.reuse, 1, P6 ;  /* 0x3f800000040d7808 */ /* 0x040fe20003000000 */
[----:B------:R-:W0:Y:S01]  /*0670*/  MUFU.RCP R9, R33 ;  /* 0x0000002100097308 */ /* 0x000e220000001000 */
[----:B--2---:R-:W-:Y:S01]  /*0680*/  FMUL R5, R5, R36 ;  /* 0x0000002405057220 */ /* 0x004fe20000400000 */
[----:B------:R-:W-:Y:S01]  /*0690*/  FSEL R36, R4, 1, P1 ;  /* 0x3f80000004247808 */ /* 0x000fe20000800000 */
[----:B-----5:R-:W-:Y:S01]  /*06a0*/  FADD R34, R21, R34 ;  /* 0x0000002215227221 */ /* 0x020fe20000000000 */
[----:B------:R-:W-:Y:S01]  /*06b0*/  @P4 FMUL R8, R8, 0.25 ;  /* 0x3e80000008084820 */ /* 0x000fe20000400000 */
[----:B---3--:R-:W-:Y:S01]  /*06c0*/  FMUL R6, R6, R13 ;  /* 0x0000000d06067220 */ /* 0x008fe20000400000 */
[----:B------:R-:W-:Y:S01]  /*06d0*/  FFMA R13, R12, R5, R16 ;  /* 0x000000050c0d7223 */ /* 0x000fe20000000010 */
[C---:B------:R-:W-:Y:S01]  /*06e0*/  FSEL R12, R4.reuse, 1, P5 ;  /* 0x3f800000040c7808 */ /* 0x040fe20002800000 */
[----:B------:R-:W2:Y:S01]  /*06f0*/  MUFU.RCP R10, R10 ;  /* 0x0000000a000a7308 */ /* 0x000ea20000001000 */
[----:B-1----:R-:W-:Y:S01]  /*0700*/  FMUL R7, R7, R36 ;  /* 0x0000002407077220 */ /* 0x002fe20000400000 */
[----:B------:R-:W-:Y:S01]  /*0710*/  FFMA R6, R15, R6, R19 ;  /* 0x000000060f067223 */ /* 0x000fe20000000013 */
[----:B------:R-:W-:Y:S01]  /*0720*/  FSEL R5, R4, 1, P3 ;  /* 0x3f80000004057808 */ /* 0x000fe20001800000 */
[----:B------:R-:W-:Y:S01]  /*0730*/  FADD R15, R20, R13 ;  /* 0x0000000d140f7221 */ /* 0x000fe20000000000 */
[----:B------:R-:W-:Y:S01]  /*0740*/  FFMA R7, R14, R7, R18 ;  /* 0x000000070e077223 */ /* 0x000fe20000000012 */
[----:B------:R-:W-:Y:S01]  /*0750*/  FADD R6, R23, R6 ;  /* 0x0000000617067221 */ /* 0x000fe20000000000 */
[----:B------:R-:W-:Y:S01]  /*0760*/  ISETP.GE.AND P1, PT, R28, 0x2, PT ;  /* 0x000000021c00780c */ /* 0x000fe20003f26270 */
[----:B------:R-:W1:Y:S01]  /*0770*/  MUFU.RCP R11, R11 ;  /* 0x0000000b000b7308 */ /* 0x000e620000001000 */
[----:B0-----:R-:W-:Y:S01]  /*0780*/  FMUL R9, R9, R12 ;  /* 0x0000000c09097220 */ /* 0x001fe20000400000 */
[----:B------:R-:W-:Y:S01]  /*0790*/  FSEL R12, R4, 1, P2 ;  /* 0x3f800000040c7808 */ /* 0x000fe20001000000 */
[----:B------:R-:W-:Y:S01]  /*07a0*/  FADD R13, R22, R7 ;  /* 0x00000007160d7221 */ /* 0x000fe20000000000 */
[----:B------:R-:W-:Y:S01]  /*07b0*/  FSEL R7, R4, 1, P4 ;  /* 0x3f80000004077808 */ /* 0x000fe20002000000 */
[----:B------:R-:W-:Y:S01]  /*07c0*/  FFMA R24, R24, R9, R15 ;  /* 0x0000000918187223 */ /* 0x000fe2000000000f */
[----:B------:R-:W-:-:S02]  /*07d0*/  IMAD.WIDE R32, R32, R29, c[0x0][0x168] ;  /* 0x00005a0020207625 */ /* 0x000fc400078e021d */
[----:B------:R-:W0:Y:S01]  /*07e0*/  MUFU.RCP R8, R8 ;  /* 0x0000000800087308 */ /* 0x000e220000001000 */
[----:B--2---:R-:W-:Y:S01]  /*07f0*/  FMUL R5, R10, R5 ;  /* 0x000000050a057220 */ /* 0x004fe20000400000 */
[----:B------:R-:W-:-:S03]  /*0800*/  FMUL R4, R24, R24 ;  /* 0x0000001818047220 */ /* 0x000fc60000400000 */
[----:B------:R-:W-:Y:S01]  /*0810*/  FFMA R25, R25, R5, R34 ;  /* 0x0000000519197223 */ /* 0x000fe20000000022 */
[----:B-1----:R-:W-:-:S03]  /*0820*/  FMUL R11, R11, R12 ;  /* 0x0000000c0b0b7220 */ /* 0x002fc60000400000 */
[----:B------:R-:W-:Y:S01]  /*0830*/  FFMA R5, R25, R25, R4 ;  /* 0x0000001919057223 */ /* 0x000fe20000000004 */
[----:B------:R-:W-:Y:S01]  /*0840*/  FFMA R26, R26, R11, R13 ;  /* 0x0000000b1a1a7223 */ /* 0x000fe2000000000d */
[----:B0-----:R-:W-:-:S03]  /*0850*/  FMUL R7, R8, R7 ;  /* 0x0000000708077220 */ /* 0x001fc60000400000 */
[----:B------:R-:W-:Y:S01]  /*0860*/  FFMA R4, R26, R26, R5 ;  /* 0x0000001a1a047223 */ /* 0x000fe20000000005 */
[----:B------:R-:W-:-:S04]  /*0870*/  FFMA R27, R27, R7, R6 ;  /* 0x000000071b1b7223 */ /* 0x000fc80000000006 */
[----:B------:R-:W-:-:S05]  /*0880*/  FFMA R4, R27, R27, R4 ;  /* 0x0000001b1b047223 */ /* 0x000fca0000000004 */
[----:B------:R-:W0:Y:S02]  /*0890*/  SHFL.BFLY PT, R5, R4, 0x10, 0x1f ;  /* 0x0e001f0004057f89 */ /* 0x000e2400000e0000 */
[----:B0-----:R-:W-:Y:S01]  /*08a0*/  FADD R5, R4, R5 ;  /* 0x0000000504057221 */ /* 0x001fe20000000000 */
[----:B------:R-:W-:-:S04]  /*08b0*/  SHF.R.U32.HI R4, RZ, 0x3, R28 ;  /* 0x00000003ff047819 */ /* 0x000fc8000001161c */
[----:B------:R-:W0:Y:S01]  /*08c0*/  SHFL.BFLY PT, R6, R5, 0x8, 0x1f ;  /* 0x0d001f0005067f89 */ /* 0x000e2200000e0000 */
[----:B------:R-:W-:Y:S01]  /*08d0*/  LOP3.LUT R4, R4, 0x4, RZ, 0xc0, !PT ;  /* 0x0000000404047812 */ /* 0x000fe200078ec0ff */
[----:B0-----:R-:W-:-:S05]  /*08e0*/  FADD R6, R5, R6 ;  /* 0x0000000605067221 */ /* 0x001fca0000000000 */
[----:B------:R-:W0:Y:S02]  /*08f0*/  SHFL.BFLY PT, R7, R6, 0x4, 0x1f ;  /* 0x0c801f0006077f89 */ /* 0x000e2400000e0000 */
[----:B0-----:R-:W-:Y:S01]  /*0900*/  FADD R7, R6, R7 ;  /* 0x0000000706077221 */ /* 0x001fe20000000000 */
[----:B------:R-:W-:-:S04]  /*0910*/  LOP3.LUT R6, R28, 0x1, RZ, 0xc0, !PT ;  /* 0x000000011c067812 */ /* 0x000fc800078ec0ff */
[----:B------:R-:W0:Y:S02]  /*0920*/  SHFL.BFLY PT, R8, R7, 0x2, 0x1f ;  /* 0x0c401f0007087f89 */ /* 0x000e2400000e0000 */
[----:B0-----:R-:W-:Y:S01]  /*0930*/  FADD R8, R7, R8 ;  /* 0x0000000807087221 */ /* 0x001fe20000000000 */
[----:B------:R-:W-:-:S04]  /*0940*/  MOV R7, 0x3b800000 ;  /* 0x3b80000000077802 */ /* 0x000fc80000000f00 */
[----:B------:R-:W0:Y:S02]  /*0950*/  SHFL.BFLY PT, R9, R8, 0x1, 0x1f ;  /* 0x0c201f0008097f89 */ /* 0x000e2400000e0000 */
[----:B0-----:R-:W-:-:S05]  /*0960*/  FADD R9, R8, R9 ;  /* 0x0000000908097221 */ /* 0x001fca0000000000 */
[----:B------:R-:W-:Y:S04]  /*0970*/  @!P0 STS [R4], R9 ;  /* 0x0000000904008388 */ /* 0x000fe80000000800 */
[----:B------:R-:W-:Y:S01]  /*0980*/  BAR.SYNC.DEFER_BLOCKING 0x0 ;  /* 0x0000000000007b1d */ /* 0x000fe20000010000 */
[----:B------:R-:W-:-:S04]  /*0990*/  ISETP.NE.U32.AND P0, PT, R6, 0x1, PT ;  /* 0x000000010600780c */ /* 0x000fc80003f05070 */
[----:B------:R-:W-:Y:S01]  /*09a0*/  ISETP.LT.AND P0, PT, R28, 0x2, P0 ;  /* 0x000000021c00780c */ /* 0x000fe20000701270 */
[----:B------:R-:W0:Y:S04]  /*09b0*/  @!P1 LDS R0, [R28.X4] ;  /* 0x000000001c009984 */ /* 0x000e280000004800 */
[----:B0-----:R-:W0:Y:S02]  /*09c0*/  SHFL.BFLY PT, R5, R0, 0x1, 0x1f ;  /* 0x0c201f0000057f89 */ /* 0x001e2400000e0000 */
[----:B0-----:R-:W-:-:S06]  /*09d0*/  FADD R5, R0, R5 ;  /* 0x0000000500057221 */ /* 0x001fcc0000000000 */
[----:B------:R-:W-:Y:S04]  /*09e0*/  @P0 STS [R28.X4], R5 ;  /* 0x000000051c000388 */ /* 0x000fe80000004800 */
[----:B------:R-:W-:Y:S01]  /*09f0*/  BAR.SYNC.DEFER_BLOCKING 0x0 ;  /* 0x0000000000007b1d */ /* 0x000fe20000010000 */
[----:B------:R-:W-:-:S05]  /*0a00*/  LOP3.LUT P0, RZ, R28, 0x3f, RZ, 0xc0, !PT ;  /* 0x0000003f1cff7812 */ /* 0x000fca000780c0ff */
[----:B------:R-:W0:Y:S04]  /*0a10*/  LDS R6, [RZ] ;  /* 0x00000000ff067984 */ /* 0x000e280000000800 */
[----:B------:R-:W-:Y:S01]  /*0a20*/  STG.E.128 [R2.64], R24 ;  /* 0x0000001802007986 */ /* 0x000fe2000c101d04 */
[----:B0-----:R-:W-:-:S04]  /*0a30*/  FFMA R6, R6, R7, 1.1920928955078125e-07 ;  /* 0x3400000006067423 */ /* 0x001fc80000000007 */
[----:B------:R-:W0:Y:S01]  /*0a40*/  MUFU.RSQ R7, R6 ;  /* 0x0000000600077308 */ /* 0x000e220000001400 */
[----:B------:R-:W-:Y:S01]  /*0a50*/  BAR.SYNC.DEFER_BLOCKING 0x0 ;  /* 0x0000000000007b1d */ /* 0x000fe20000010000 */
[-C--:B0-----:R-:W-:Y:S01]  /*0a60*/  FMUL R8, R24, R7.reuse ;  /* 0x0000000718087220 */ /* 0x081fe20000400000 */
[-C--:B------:R-:W-:Y:S01]  /*0a70*/  FMUL R9, R25, R7.reuse ;  /* 0x0000000719097220 */ /* 0x080fe20000400000 */
[-C--:B------:R-:W-:Y:S01]  /*0a80*/  FMUL R10, R26, R7.reuse ;  /* 0x000000071a0a7220 */ /* 0x080fe20000400000 */
[----:B------:R-:W-:Y:S02]  /*0a90*/  FMUL R11, R27, R7 ;  /* 0x000000071b0b7220 */ /* 0x000fe40000400000 */
[----:B------:R-:W-:Y:S04]  /*0aa0*/  @!P0 STG.E [R32.64], R7 ;  /* 0x0000000720008986 */ /* 0x000fe8000c101904 */
[----:B------:R-:W-:Y:S01]  /*0ab0*/  STG.E.128 [R30.64], R8 ;  /* 0x000000081e007986 */ /* 0x000fe2000c101d04 */
[----:B------:R-:W-:Y:S05]  /*0ac0*/  EXIT ;  /* 0x000000000000794d */ /* 0x000fea0003800000 */
.L_x_0:
[----:B------:R-:W-:-:S00]  /*0ad0*/  BRA `(.L_x_0) ;  /* 0xfffffff000007947 */ /* 0x000fc0000383ffff */
[----:B------:R-:W-:-:S00]  /*0ae0*/  NOP ;  /* 0x0000000000007918 */ /* 0x000fc00000000000 */
        /* <DEDUP_REMOVED lines=9> */
.L_x_1:


//--------------------- .nv.global.init           --------------------------
	.section	.nv.global.init,"aw",@progbits
.nv.global.init:
	.type		_$_str,@object
	.size		_$_str,(.L_0 - _$_str)
_$_str:
        /*0000*/ 	.byte	0x5f, 0x5f, 0x43, 0x55, 0x44, 0x41, 0x5f, 0x46, 0x54, 0x5a, 0x00
.L_0:


//--------------------- .nv.shared.triton_per_fused__unsafe_view_add_mean_mul_pow_rsqrt_sigmoid_view_51 --------------------------
	.section	.nv.shared.triton_per_fused__unsafe_view_add_mean_mul_pow_rsqrt_sigmoid_view_51,"aw",@nobits
	.sectionflags	@""
	.align	16
